//
// Generated by NVIDIA NVVM Compiler
//
// Compiler Build ID: CL-36424714
// Cuda compilation tools, release 13.0, V13.0.88
// Based on NVVM 20.0.0
//

.version 9.0
.target sm_100
.address_size 64

	// .globl	_Z5saxpyPfS_i

.visible .entry _Z5saxpyPfS_i(
	.param .u64 .ptr .align 1 _Z5saxpyPfS_i_param_0,
	.param .u64 .ptr .align 1 _Z5saxpyPfS_i_param_1,
	.param .u32 _Z5saxpyPfS_i_param_2
)
{
	.reg .pred 	%p<2>;
	.reg .b32 	%r<6>;
	.reg .b32 	%f<5>;
	.reg .b64 	%rd<8>;

	ld.param.u64 	%rd1, [_Z5saxpyPfS_i_param_0];
	ld.param.u64 	%rd2, [_Z5saxpyPfS_i_param_1];
	ld.param.u32 	%r2, [_Z5saxpyPfS_i_param_2];
	mov.u32 	%r3, %ctaid.x;
	mov.u32 	%r4, %ntid.x;
	mov.u32 	%r5, %tid.x;
	mad.lo.s32 	%r1, %r3, %r4, %r5;
	setp.gt.s32 	%p1, %r1, 9999;
	@%p1 bra 	$L__BB0_2;
	cvta.to.global.u64 	%rd3, %rd1;
	cvta.to.global.u64 	%rd4, %rd2;
	cvt.rn.f32.s32 	%f1, %r2;
	mul.wide.s32 	%rd5, %r1, 4;
	add.s64 	%rd6, %rd3, %rd5;
	ld.global.f32 	%f2, [%rd6];
	add.s64 	%rd7, %rd4, %rd5;
	ld.global.f32 	%f3, [%rd7];
	fma.rn.f32 	%f4, %f2, %f1, %f3;
	st.global.f32 	[%rd7], %f4;
$L__BB0_2:
	ret;

}


// ===== COMPILED SASS (sm_100) =====

	.target	sm_100

	.elftype	@"ET_EXEC"


//--------------------- .note.nv.tkinfo           --------------------------
	.section	.note.nv.tkinfo,"",@"SHT_NOTE"
	.sectionflags	@"SHF_NOTE_NV_TKINFO"
	.tkinfo
        /*0018*/ 	.word	0x00000002
        /*0030*/ 	.string	""
        /*0030*/ 	.string	"ptxas"
        /*0030*/ 	.string	"Cuda compilation tools, release 13.0, V13.0.88"
        /*0030*/ 	.string	"Build cuda_13.0.r13.0/compiler.36424714_0"
        /*0030*/ 	.string	"-arch sm_100 -m 64 "



//--------------------- .note.nv.cuinfo           --------------------------
	.section	.note.nv.cuinfo,"",@"SHT_NOTE"
	.sectionflags	@"SHF_NOTE_NV_CUINFO"
        /*0018*/ 	.short	0x0002
        /*001a*/ 	.short	0x0064
        /*001c*/ 	.short	0x0082
	.zero		2


//--------------------- .nv.info                  --------------------------
	.section	.nv.info,"",@"SHT_CUDA_INFO"
	.align	4


	//----- nvinfo : EIATTR_REGCOUNT
	.align		4
        /*0000*/ 	.byte	0x04, 0x2f
        /*0002*/ 	.short	(.L_1 - .L_0)
	.align		4
.L_0:
        /*0004*/ 	.word	index@(_Z5saxpyPfS_i)
        /*0008*/ 	.word	0x0000000a


	//----- nvinfo : EIATTR_FRAME_SIZE
	.align		4
.L_1:
        /*000c*/ 	.byte	0x04, 0x11
        /*000e*/ 	.short	(.L_3 - .L_2)
	.align		4
.L_2:
        /*0010*/ 	.word	index@(_Z5saxpyPfS_i)
        /*0014*/ 	.word	0x00000000


	//----- nvinfo : EIATTR_MIN_STACK_SIZE
	.align		4
.L_3:
        /*0018*/ 	.byte	0x04, 0x12
        /*001a*/ 	.short	(.L_5 - .L_4)
	.align		4
.L_4:
        /*001c*/ 	.word	index@(_Z5saxpyPfS_i)
        /*0020*/ 	.word	0x00000000
.L_5:


//--------------------- .nv.compat                --------------------------
	.section	.nv.compat,"",@"SHT_CUDA_COMPAT_INFO"
	.align	4
        /*0000*/ 	.byte	0x02, 0x09, 0x00, 0x00, 0x02, 0x02, 0x01, 0x00, 0x02, 0x05, 0x05, 0x00, 0x03, 0x07, 0x01, 0x01
        /*0010*/ 	.byte	0x02, 0x03, 0x00, 0x00, 0x02, 0x06, 0x01, 0x00, 0x04, 0x0b, 0x08, 0x00, 0x09, 0x00, 0x00, 0x00
        /*0020*/ 	.byte	0x00, 0x00, 0x00, 0x00


//--------------------- .nv.info._Z5saxpyPfS_i    --------------------------
	.section	.nv.info._Z5saxpyPfS_i,"",@"SHT_CUDA_INFO"
	.sectionflags	@""
	.align	4


	//----- nvinfo : EIATTR_CUDA_API_VERSION
	.align		4
        /*0000*/ 	.byte	0x04, 0x37
        /*0002*/ 	.short	(.L_7 - .L_6)
.L_6:
        /*0004*/ 	.word	0x00000082


	//----- nvinfo : EIATTR_KPARAM_INFO
	.align		4
.L_7:
        /*0008*/ 	.byte	0x04, 0x17
        /*000a*/ 	.short	(.L_9 - .L_8)
.L_8:
        /*000c*/ 	.word	0x00000000
        /*0010*/ 	.short	0x0002
        /*0012*/ 	.short	0x0010
        /*0014*/ 	.byte	0x00, 0xf0, 0x11, 0x00


	//----- nvinfo : EIATTR_KPARAM_INFO
	.align		4
.L_9:
        /*0018*/ 	.byte	0x04, 0x17
        /*001a*/ 	.short	(.L_11 - .L_10)
.L_10:
        /*001c*/ 	.word	0x00000000
        /*0020*/ 	.short	0x0001
        /*0022*/ 	.short	0x0008
        /*0024*/ 	.byte	0x00, 0xf5, 0x21, 0x00


	//----- nvinfo : EIATTR_KPARAM_INFO
	.align		4
.L_11:
        /*0028*/ 	.byte	0x04, 0x17
        /*002a*/ 	.short	(.L_13 - .L_12)
.L_12:
        /*002c*/ 	.word	0x00000000
        /*0030*/ 	.short	0x0000
        /*0032*/ 	.short	0x0000
        /*0034*/ 	.byte	0x00, 0xf5, 0x21, 0x00


	//----- nvinfo : EIATTR_SPARSE_MMA_MASK
	.align		4
.L_13:
        /*0038*/ 	.byte	0x03, 0x50
        /*003a*/ 	.short	0x0000


	//----- nvinfo : EIATTR_MAXREG_COUNT
	.align		4
        /*003c*/ 	.byte	0x03, 0x1b
        /*003e*/ 	.short	0x00ff


	//----- nvinfo : EIATTR_MERCURY_ISA_VERSION
	.align		4
        /*0040*/ 	.byte	0x03, 0x5f
        /*0042*/ 	.short	0x0101


	//----- nvinfo : EIATTR_VRC_CTA_INIT_COUNT
	.align		4
        /*0044*/ 	.byte	0x02, 0x4a
	.zero		1
	.zero		1


	//----- nvinfo : EIATTR_EXIT_INSTR_OFFSETS
	.align		4
        /*0048*/ 	.byte	0x04, 0x1c
        /*004a*/ 	.short	(.L_15 - .L_14)


	//   ....[0]....
.L_14:
        /*004c*/ 	.word	0x00000060


	//   ....[1]....
        /*0050*/ 	.word	0x00000120


	//----- nvinfo : EIATTR_CBANK_PARAM_SIZE
	.align		4
.L_15:
        /*0054*/ 	.byte	0x03, 0x19
        /*0056*/ 	.short	0x0014


	//----- nvinfo : EIATTR_PARAM_CBANK
	.align		4
        /*0058*/ 	.byte	0x04, 0x0a
        /*005a*/ 	.short	(.L_17 - .L_16)
	.align		4
.L_16:
        /*005c*/ 	.word	index@(.nv.constant0._Z5saxpyPfS_i)
        /*0060*/ 	.short	0x0380
        /*0062*/ 	.short	0x0014


	//----- nvinfo : EIATTR_SW_WAR
	.align		4
.L_17:
        /*0064*/ 	.byte	0x04, 0x36
        /*0066*/ 	.short	(.L_19 - .L_18)
.L_18:
        /*0068*/ 	.word	0x00000008
.L_19:


//--------------------- .nv.callgraph             --------------------------
	.section	.nv.callgraph,"",@"SHT_CUDA_CALLGRAPH"
	.align	4
	.sectionentsize	8
	.align		4
        /*0000*/ 	.word	0x00000000
	.align		4
        /*0004*/ 	.word	0xffffffff
	.align		4
        /*0008*/ 	.word	0x00000000
	.align		4
        /*000c*/ 	.word	0xfffffffe
	.align		4
        /*0010*/ 	.word	0x00000000
	.align		4
        /*0014*/ 	.word	0xfffffffd
	.align		4
        /*0018*/ 	.word	0x00000000
	.align		4
        /*001c*/ 	.word	0xfffffffc


//--------------------- .text._Z5saxpyPfS_i       --------------------------
	.section	.text._Z5saxpyPfS_i,"ax",@progbits
	.align	128
        .global         _Z5saxpyPfS_i
        .type           _Z5saxpyPfS_i,@function
        .size           _Z5saxpyPfS_i,(.L_x_1 - _Z5saxpyPfS_i)
        .other          _Z5saxpyPfS_i,@"STO_CUDA_ENTRY STV_DEFAULT"
_Z5saxpyPfS_i:
.text._Z5saxpyPfS_i:
[----:B------:R-:W-:Y:S01]  /*0000*/  LDC R1, c[0x0][0x37c] ;  /* 0x0000df00ff017b82 */ /* 0x000fe20000000800 */
[----:B------:R-:W0:Y:S07]  /*0010*/  S2R R0, SR_TID.X ;  /* 0x0000000000007919 */ /* 0x000e2e0000002100 */
[----:B------:R-:W0:Y:S08]  /*0020*/  S2UR UR4, SR_CTAID.X ;  /* 0x00000000000479c3 */ /* 0x000e300000002500 */
[----:B------:R-:W0:Y:S02]  /*0030*/  LDC R7, c[0x0][0x360] ;  /* 0x0000d800ff077b82 */ /* 0x000e240000000800 */
[----:B0-----:R-:W-:-:S05]  /*0040*/  IMAD R7, R7, UR4, R0 ;  /* 0x0000000407077c24 */ /* 0x001fca000f8e0200 */
[----:B------:R-:W-:-:S13]  /*0050*/  ISETP.GT.AND P0, PT, R7, 0x270f, PT ;  /* 0x0000270f0700780c */ /* 0x000fda0003f04270 */
[----:B------:R-:W-:Y:S05]  /*0060*/  @P0 EXIT ;  /* 0x000000000000094d */ /* 0x000fea0003800000 */
[----:B------:R-:W0:Y:S01]  /*0070*/  LDC.64 R2, c[0x0][0x380] ;  /* 0x0000e000ff027b82 */ /* 0x000e220000000a00 */
[----:B------:R-:W1:Y:S01]  /*0080*/  LDCU.64 UR4, c[0x0][0x358] ;  /* 0x00006b00ff0477ac */ /* 0x000e620008000a00 */
[----:B------:R-:W2:Y:S06]  /*0090*/  LDCU UR6, c[0x0][0x390] ;  /* 0x00007200ff0677ac */ /* 0x000eac0008000800 */
[----:B------:R-:W3:Y:S01]  /*00a0*/  LDC.64 R4, c[0x0][0x388] ;  /* 0x0000e200ff047b82 */ /* 0x000ee20000000a00 */
[----:B0-----:R-:W-:-:S06]  /*00b0*/  IMAD.WIDE R2, R7, 0x4, R2 ;  /* 0x0000000407027825 */ /* 0x001fcc00078e0202 */
[----:B-1----:R-:W4:Y:S01]  /*00c0*/  LDG.E R3, desc[UR4][R2.64] ;  /* 0x0000000402037981 */ /* 0x002f22000c1e1900 */
[----:B---3--:R-:W-:-:S05]  /*00d0*/  IMAD.WIDE R4, R7, 0x4, R4 ;  /* 0x0000000407047825 */ /* 0x008fca00078e0204 */
[----:B------:R-:W4:Y:S01]  /*00e0*/  LDG.E R7, desc[UR4][R4.64] ;  /* 0x0000000404077981 */ /* 0x000f22000c1e1900 */
[----:B--2---:R-:W-:-:S05]  /*00f0*/  I2FP.F32.S32 R0, UR6 ;  /* 0x0000000600007c45 */ /* 0x004fca0008201400 */
[----:B----4-:R-:W-:-:S05]  /*0100*/  FFMA R7, R0, R3, R7 ;  /* 0x0000000300077223 */ /* 0x010fca0000000007 */
[----:B------:R-:W-:Y:S01]  /*0110*/  STG.E desc[UR4][R4.64], R7 ;  /* 0x0000000704007986 */ /* 0x000fe2000c101904 */
[----:B------:R-:W-:Y:S05]  /*0120*/  EXIT ;  /* 0x000000000000794d */ /* 0x000fea0003800000 */
.L_x_0:
[----:B------:R-:W-:-:S00]  /*0130*/  BRA `(.L_x_0) ;  /* 0xfffffffc00fc7947 */ /* 0x000fc0000383ffff */
[----:B------:R-:W-:-:S00]  /*0140*/  NOP ;  /* 0x0000000000007918 */ /* 0x000fc00000000000 */
        /* <DEDUP_REMOVED lines=11> */
.L_x_1:


//--------------------- .nv.shared.reserved.0     --------------------------
	.section	.nv.shared.reserved.0,"aw",@nobits
	.weak		__nv_reservedSMEM_offset_0_alias
	.size		__nv_reservedSMEM_offset_0_alias, 0, 64
	.other		__nv_reservedSMEM_offset_0_alias,@"STO_CUDA_RESERVED_SHARED STV_DEFAULT"
__nv_reservedSMEM_offset_0_alias:
	.zero		0
	.zero		64


//--------------------- .nv.constant0._Z5saxpyPfS_i --------------------------
	.section	.nv.constant0._Z5saxpyPfS_i,"a",@progbits
	.sectionflags	@""
	.align	4
.nv.constant0._Z5saxpyPfS_i:
	.zero		916


//--------------------- SYMBOLS --------------------------

	.type		.nv.reservedSmem.offset0,@object
	.size		.nv.reservedSmem.offset0,0x4
